//
// Generated by NVIDIA NVVM Compiler
//
// Compiler Build ID: CL-36424714
// Cuda compilation tools, release 13.0, V13.0.88
// Based on NVVM 20.0.0
//

.version 9.0
.target sm_100
.address_size 64

	// .globl	_Z18mse_forward_kernelPKfS0_Pfi
// _ZZ18mse_forward_kernelPKfS0_PfiE10shared_sum has been demoted
.global .align 1 .b8 _ZN34_INTERNAL_81332d9f_4_k_cu_3bec66224cuda3std3__436_GLOBAL__N__81332d9f_4_k_cu_3bec66226ignoreE[1];
.global .align 1 .b8 _ZN34_INTERNAL_81332d9f_4_k_cu_3bec66224cuda3std3__45__cpo5beginE[1];
.global .align 1 .b8 _ZN34_INTERNAL_81332d9f_4_k_cu_3bec66224cuda3std3__45__cpo3endE[1];
.global .align 1 .b8 _ZN34_INTERNAL_81332d9f_4_k_cu_3bec66224cuda3std3__45__cpo6cbeginE[1];
.global .align 1 .b8 _ZN34_INTERNAL_81332d9f_4_k_cu_3bec66224cuda3std3__45__cpo4cendE[1];
.global .align 1 .b8 _ZN34_INTERNAL_81332d9f_4_k_cu_3bec66224cuda3std3__419piecewise_constructE[1];
.global .align 1 .b8 _ZN34_INTERNAL_81332d9f_4_k_cu_3bec66224cuda3std3__48in_placeE[1];
.global .align 1 .b8 _ZN34_INTERNAL_81332d9f_4_k_cu_3bec66224cuda3std6ranges3__45__cpo4swapE[1];
.global .align 1 .b8 _ZN34_INTERNAL_81332d9f_4_k_cu_3bec66224cuda3std6ranges3__45__cpo9iter_moveE[1];
.global .align 1 .b8 _ZN34_INTERNAL_81332d9f_4_k_cu_3bec66224cuda3std6ranges3__45__cpo7advanceE[1];

.visible .entry _Z18mse_forward_kernelPKfS0_Pfi(
	.param .u64 .ptr .align 1 _Z18mse_forward_kernelPKfS0_Pfi_param_0,
	.param .u64 .ptr .align 1 _Z18mse_forward_kernelPKfS0_Pfi_param_1,
	.param .u64 .ptr .align 1 _Z18mse_forward_kernelPKfS0_Pfi_param_2,
	.param .u32 _Z18mse_forward_kernelPKfS0_Pfi_param_3
)
{
	.reg .pred 	%p<15>;
	.reg .b32 	%r<36>;
	.reg .b32 	%f<37>;
	.reg .b64 	%rd<10>;
	// demoted variable
	.shared .align 4 .b8 _ZZ18mse_forward_kernelPKfS0_PfiE10shared_sum[128];
	ld.param.u64 	%rd3, [_Z18mse_forward_kernelPKfS0_Pfi_param_0];
	ld.param.u64 	%rd4, [_Z18mse_forward_kernelPKfS0_Pfi_param_1];
	ld.param.u64 	%rd5, [_Z18mse_forward_kernelPKfS0_Pfi_param_2];
	ld.param.u32 	%r6, [_Z18mse_forward_kernelPKfS0_Pfi_param_3];
	mov.u32 	%r1, %ntid.x;
	mov.u32 	%r2, %tid.x;
	and.b32  	%r3, %r2, 31;
	setp.ge.s32 	%p1, %r2, %r6;
	mov.f32 	%f35, 0f00000000;
	@%p1 bra 	$L__BB0_3;
	cvta.to.global.u64 	%rd1, %rd3;
	cvta.to.global.u64 	%rd2, %rd4;
	mov.f32 	%f35, 0f00000000;
	mov.u32 	%r35, %r2;
$L__BB0_2:
	mul.wide.s32 	%rd6, %r35, 4;
	add.s64 	%rd7, %rd1, %rd6;
	ld.global.f32 	%f9, [%rd7];
	add.s64 	%rd8, %rd2, %rd6;
	ld.global.f32 	%f10, [%rd8];
	sub.f32 	%f11, %f9, %f10;
	fma.rn.f32 	%f35, %f11, %f11, %f35;
	add.s32 	%r35, %r35, %r1;
	setp.lt.s32 	%p2, %r35, %r6;
	@%p2 bra 	$L__BB0_2;
$L__BB0_3:
	mov.b32 	%r7, %f35;
	shfl.sync.bfly.b32	%r8|%p3, %r7, 16, 31, -1;
	mov.b32 	%f13, %r8;
	add.f32 	%f14, %f35, %f13;
	mov.b32 	%r9, %f14;
	shfl.sync.bfly.b32	%r10|%p4, %r9, 8, 31, -1;
	mov.b32 	%f15, %r10;
	add.f32 	%f16, %f14, %f15;
	mov.b32 	%r11, %f16;
	shfl.sync.bfly.b32	%r12|%p5, %r11, 4, 31, -1;
	mov.b32 	%f17, %r12;
	add.f32 	%f18, %f16, %f17;
	mov.b32 	%r13, %f18;
	shfl.sync.bfly.b32	%r14|%p6, %r13, 2, 31, -1;
	mov.b32 	%f19, %r14;
	add.f32 	%f20, %f18, %f19;
	mov.b32 	%r15, %f20;
	shfl.sync.bfly.b32	%r16|%p7, %r15, 1, 31, -1;
	mov.b32 	%f21, %r16;
	add.f32 	%f22, %f20, %f21;
	shr.u32 	%r17, %r2, 3;
	and.b32  	%r18, %r17, 124;
	mov.u32 	%r19, _ZZ18mse_forward_kernelPKfS0_PfiE10shared_sum;
	add.s32 	%r20, %r19, %r18;
	st.shared.f32 	[%r20], %f22;
	bar.sync 	0;
	shr.u32 	%r21, %r1, 5;
	setp.ge.u32 	%p8, %r3, %r21;
	mov.f32 	%f36, 0f00000000;
	@%p8 bra 	$L__BB0_5;
	shl.b32 	%r22, %r3, 2;
	add.s32 	%r24, %r19, %r22;
	ld.shared.f32 	%f36, [%r24];
$L__BB0_5:
	mov.b32 	%r25, %f36;
	shfl.sync.bfly.b32	%r26|%p9, %r25, 16, 31, -1;
	mov.b32 	%f23, %r26;
	add.f32 	%f24, %f36, %f23;
	mov.b32 	%r27, %f24;
	shfl.sync.bfly.b32	%r28|%p10, %r27, 8, 31, -1;
	mov.b32 	%f25, %r28;
	add.f32 	%f26, %f24, %f25;
	mov.b32 	%r29, %f26;
	shfl.sync.bfly.b32	%r30|%p11, %r29, 4, 31, -1;
	mov.b32 	%f27, %r30;
	add.f32 	%f28, %f26, %f27;
	mov.b32 	%r31, %f28;
	shfl.sync.bfly.b32	%r32|%p12, %r31, 2, 31, -1;
	mov.b32 	%f29, %r32;
	add.f32 	%f30, %f28, %f29;
	mov.b32 	%r33, %f30;
	shfl.sync.bfly.b32	%r34|%p13, %r33, 1, 31, -1;
	mov.b32 	%f31, %r34;
	add.f32 	%f6, %f30, %f31;
	setp.ne.s32 	%p14, %r2, 0;
	@%p14 bra 	$L__BB0_7;
	cvt.rn.f32.s32 	%f32, %r6;
	div.rn.f32 	%f33, %f6, %f32;
	cvta.to.global.u64 	%rd9, %rd5;
	st.global.f32 	[%rd9], %f33;
$L__BB0_7:
	ret;

}


// ===== COMPILED SASS (sm_100) =====

	.target	sm_100

	.elftype	@"ET_EXEC"


//--------------------- .note.nv.tkinfo           --------------------------
	.section	.note.nv.tkinfo,"",@"SHT_NOTE"
	.sectionflags	@"SHF_NOTE_NV_TKINFO"
	.tkinfo
        /*0018*/ 	.word	0x00000002
        /*0030*/ 	.string	""
        /*0030*/ 	.string	"ptxas"
        /*0030*/ 	.string	"Cuda compilation tools, release 13.0, V13.0.88"
        /*0030*/ 	.string	"Build cuda_13.0.r13.0/compiler.36424714_0"
        /*0030*/ 	.string	"-arch sm_100 -m 64 "



//--------------------- .note.nv.cuinfo           --------------------------
	.section	.note.nv.cuinfo,"",@"SHT_NOTE"
	.sectionflags	@"SHF_NOTE_NV_CUINFO"
        /*0018*/ 	.short	0x0002
        /*001a*/ 	.short	0x0064
        /*001c*/ 	.short	0x0082
	.zero		2


//--------------------- .nv.info                  --------------------------
	.section	.nv.info,"",@"SHT_CUDA_INFO"
	.align	4


	//----- nvinfo : EIATTR_REGCOUNT
	.align		4
        /*0000*/ 	.byte	0x04, 0x2f
        /*0002*/ 	.short	(.L_11 - .L_10)
	.align		4
.L_10:
        /*0004*/ 	.word	index@(_Z18mse_forward_kernelPKfS0_Pfi)
        /*0008*/ 	.word	0x00000010


	//----- nvinfo : EIATTR_FRAME_SIZE
	.align		4
.L_11:
        /*000c*/ 	.byte	0x04, 0x11
        /*000e*/ 	.short	(.L_13 - .L_12)
	.align		4
.L_12:
        /*0010*/ 	.word	index@($__internal_0_$__cuda_sm3x_div_rn_noftz_f32_slowpath)
        /*0014*/ 	.word	0x00000000


	//----- nvinfo : EIATTR_FRAME_SIZE
	.align		4
.L_13:
        /*0018*/ 	.byte	0x04, 0x11
        /*001a*/ 	.short	(.L_15 - .L_14)
	.align		4
.L_14:
        /*001c*/ 	.word	index@(_Z18mse_forward_kernelPKfS0_Pfi)
        /*0020*/ 	.word	0x00000000


	//----- nvinfo : EIATTR_MIN_STACK_SIZE
	.align		4
.L_15:
        /*0024*/ 	.byte	0x04, 0x12
        /*0026*/ 	.short	(.L_17 - .L_16)
	.align		4
.L_16:
        /*0028*/ 	.word	index@(_Z18mse_forward_kernelPKfS0_Pfi)
        /*002c*/ 	.word	0x00000000
.L_17:


//--------------------- .nv.compat                --------------------------
	.section	.nv.compat,"",@"SHT_CUDA_COMPAT_INFO"
	.align	4
        /*0000*/ 	.byte	0x02, 0x09, 0x00, 0x00, 0x02, 0x02, 0x01, 0x00, 0x02, 0x05, 0x05, 0x00, 0x03, 0x07, 0x01, 0x01
        /*0010*/ 	.byte	0x02, 0x03, 0x00, 0x00, 0x02, 0x06, 0x01, 0x00, 0x04, 0x0b, 0x08, 0x00, 0x01, 0x00, 0x00, 0x00
        /*0020*/ 	.byte	0x00, 0x00, 0x00, 0x00


//--------------------- .nv.info._Z18mse_forward_kernelPKfS0_Pfi --------------------------
	.section	.nv.info._Z18mse_forward_kernelPKfS0_Pfi,"",@"SHT_CUDA_INFO"
	.sectionflags	@""
	.align	4


	//----- nvinfo : EIATTR_CUDA_API_VERSION
	.align		4
        /*0000*/ 	.byte	0x04, 0x37
        /*0002*/ 	.short	(.L_19 - .L_18)
.L_18:
        /*0004*/ 	.word	0x00000082


	//----- nvinfo : EIATTR_KPARAM_INFO
	.align		4
.L_19:
        /*0008*/ 	.byte	0x04, 0x17
        /*000a*/ 	.short	(.L_21 - .L_20)
.L_20:
        /*000c*/ 	.word	0x00000000
        /*0010*/ 	.short	0x0003
        /*0012*/ 	.short	0x0018
        /*0014*/ 	.byte	0x00, 0xf0, 0x11, 0x00


	//----- nvinfo : EIATTR_KPARAM_INFO
	.align		4
.L_21:
        /*0018*/ 	.byte	0x04, 0x17
        /*001a*/ 	.short	(.L_23 - .L_22)
.L_22:
        /*001c*/ 	.word	0x00000000
        /*0020*/ 	.short	0x0002
        /*0022*/ 	.short	0x0010
        /*0024*/ 	.byte	0x00, 0xf5, 0x21, 0x00


	//----- nvinfo : EIATTR_KPARAM_INFO
	.align		4
.L_23:
        /*0028*/ 	.byte	0x04, 0x17
        /*002a*/ 	.short	(.L_25 - .L_24)
.L_24:
        /*002c*/ 	.word	0x00000000
        /*0030*/ 	.short	0x0001
        /*0032*/ 	.short	0x0008
        /*0034*/ 	.byte	0x00, 0xf5, 0x21, 0x00


	//----- nvinfo : EIATTR_KPARAM_INFO
	.align		4
.L_25:
        /*0038*/ 	.byte	0x04, 0x17
        /*003a*/ 	.short	(.L_27 - .L_26)
.L_26:
        /*003c*/ 	.word	0x00000000
        /*0040*/ 	.short	0x0000
        /*0042*/ 	.short	0x0000
        /*0044*/ 	.byte	0x00, 0xf5, 0x21, 0x00


	//----- nvinfo : EIATTR_SPARSE_MMA_MASK
	.align		4
.L_27:
        /*0048*/ 	.byte	0x03, 0x50
        /*004a*/ 	.short	0x0000


	//----- nvinfo : EIATTR_MAXREG_COUNT
	.align		4
        /*004c*/ 	.byte	0x03, 0x1b
        /*004e*/ 	.short	0x00ff


	//----- nvinfo : EIATTR_NUM_BARRIERS
	.align		4
        /*0050*/ 	.byte	0x02, 0x4c
        /*0052*/ 	.byte	0x01
	.zero		1


	//----- nvinfo : EIATTR_MERCURY_ISA_VERSION
	.align		4
        /*0054*/ 	.byte	0x03, 0x5f
        /*0056*/ 	.short	0x0101


	//----- nvinfo : EIATTR_COOP_GROUP_MASK_REGIDS
	.align		4
        /*0058*/ 	.byte	0x04, 0x29
        /*005a*/ 	.short	(.L_29 - .L_28)


	//   ....[0]....
.L_28:
        /*005c*/ 	.word	0xffffffff


	//   ....[1]....
        /*0060*/ 	.word	0xffffffff


	//   ....[2]....
        /*0064*/ 	.word	0xffffffff


	//   ....[3]....
        /*0068*/ 	.word	0xffffffff


	//   ....[4]....
        /*006c*/ 	.word	0xffffffff


	//   ....[5]....
        /*0070*/ 	.word	0xffffffff


	//   ....[6]....
        /*0074*/ 	.word	0xffffffff


	//   ....[7]....
        /*0078*/ 	.word	0xffffffff


	//   ....[8]....
        /*007c*/ 	.word	0xffffffff


	//   ....[9]....
        /*0080*/ 	.word	0xffffffff


	//----- nvinfo : EIATTR_COOP_GROUP_INSTR_OFFSETS
	.align		4
.L_29:
        /*0084*/ 	.byte	0x04, 0x28
        /*0086*/ 	.short	(.L_31 - .L_30)


	//   ....[0]....
.L_30:
        /*0088*/ 	.word	0x00000170


	//   ....[1]....
        /*008c*/ 	.word	0x000001b0


	//   ....[2]....
        /*0090*/ 	.word	0x000001e0


	//   ....[3]....
        /*0094*/ 	.word	0x00000220


	//   ....[4]....
        /*0098*/ 	.word	0x00000250


	//   ....[5]....
        /*009c*/ 	.word	0x000002f0


	//   ....[6]....
        /*00a0*/ 	.word	0x00000310


	//   ....[7]....
        /*00a4*/ 	.word	0x00000330


	//   ....[8]....
        /*00a8*/ 	.word	0x00000350


	//   ....[9]....
        /*00ac*/ 	.word	0x00000370


	//----- nvinfo : EIATTR_VRC_CTA_INIT_COUNT
	.align		4
.L_31:
        /*00b0*/ 	.byte	0x02, 0x4a
	.zero		1
	.zero		1


	//----- nvinfo : EIATTR_EXIT_INSTR_OFFSETS
	.align		4
        /*00b4*/ 	.byte	0x04, 0x1c
        /*00b6*/ 	.short	(.L_33 - .L_32)


	//   ....[0]....
.L_32:
        /*00b8*/ 	.word	0x00000380


	//   ....[1]....
        /*00bc*/ 	.word	0x000004a0


	//----- nvinfo : EIATTR_CRS_STACK_SIZE
	.align		4
.L_33:
        /*00c0*/ 	.byte	0x04, 0x1e
        /*00c2*/ 	.short	(.L_35 - .L_34)
.L_34:
        /*00c4*/ 	.word	0x00000000


	//----- nvinfo : EIATTR_CBANK_PARAM_SIZE
	.align		4
.L_35:
        /*00c8*/ 	.byte	0x03, 0x19
        /*00ca*/ 	.short	0x001c


	//----- nvinfo : EIATTR_PARAM_CBANK
	.align		4
        /*00cc*/ 	.byte	0x04, 0x0a
        /*00ce*/ 	.short	(.L_37 - .L_36)
	.align		4
.L_36:
        /*00d0*/ 	.word	index@(.nv.constant0._Z18mse_forward_kernelPKfS0_Pfi)
        /*00d4*/ 	.short	0x0380
        /*00d6*/ 	.short	0x001c


	//----- nvinfo : EIATTR_SW_WAR
	.align		4
.L_37:
        /*00d8*/ 	.byte	0x04, 0x36
        /*00da*/ 	.short	(.L_39 - .L_38)
.L_38:
        /*00dc*/ 	.word	0x00000008
.L_39:


//--------------------- .nv.callgraph             --------------------------
	.section	.nv.callgraph,"",@"SHT_CUDA_CALLGRAPH"
	.align	4
	.sectionentsize	8
	.align		4
        /*0000*/ 	.word	0x00000000
	.align		4
        /*0004*/ 	.word	0xffffffff
	.align		4
        /*0008*/ 	.word	0x00000000
	.align		4
        /*000c*/ 	.word	0xfffffffe
	.align		4
        /*0010*/ 	.word	0x00000000
	.align		4
        /*0014*/ 	.word	0xfffffffd
	.align		4
        /*0018*/ 	.word	0x00000000
	.align		4
        /*001c*/ 	.word	0xfffffffc


//--------------------- .nv.constant4             --------------------------
	.section	.nv.constant4,"a",@progbits
	.align	8
	.align		8
.nv.constant4:
        /*0000*/ 	.dword	_ZN34_INTERNAL_81332d9f_4_k_cu_3bec66224cuda3std3__436_GLOBAL__N__81332d9f_4_k_cu_3bec66226ignoreE
	.align		8
        /*0008*/ 	.dword	_ZN34_INTERNAL_81332d9f_4_k_cu_3bec66224cuda3std3__45__cpo5beginE
	.align		8
        /*0010*/ 	.dword	_ZN34_INTERNAL_81332d9f_4_k_cu_3bec66224cuda3std3__45__cpo3endE
	.align		8
        /*0018*/ 	.dword	_ZN34_INTERNAL_81332d9f_4_k_cu_3bec66224cuda3std3__45__cpo6cbeginE
	.align		8
        /*0020*/ 	.dword	_ZN34_INTERNAL_81332d9f_4_k_cu_3bec66224cuda3std3__45__cpo4cendE
	.align		8
        /*0028*/ 	.dword	_ZN34_INTERNAL_81332d9f_4_k_cu_3bec66224cuda3std3__419piecewise_constructE
	.align		8
        /*0030*/ 	.dword	_ZN34_INTERNAL_81332d9f_4_k_cu_3bec66224cuda3std3__48in_placeE
	.align		8
        /*0038*/ 	.dword	_ZN34_INTERNAL_81332d9f_4_k_cu_3bec66224cuda3std6ranges3__45__cpo4swapE
	.align		8
        /*0040*/ 	.dword	_ZN34_INTERNAL_81332d9f_4_k_cu_3bec66224cuda3std6ranges3__45__cpo9iter_moveE
	.align		8
        /*0048*/ 	.dword	_ZN34_INTERNAL_81332d9f_4_k_cu_3bec66224cuda3std6ranges3__45__cpo7advanceE


//--------------------- .text._Z18mse_forward_kernelPKfS0_Pfi --------------------------
	.section	.text._Z18mse_forward_kernelPKfS0_Pfi,"ax",@progbits
	.align	128
        .global         _Z18mse_forward_kernelPKfS0_Pfi
        .type           _Z18mse_forward_kernelPKfS0_Pfi,@function
        .size           _Z18mse_forward_kernelPKfS0_Pfi,(.L_x_17 - _Z18mse_forward_kernelPKfS0_Pfi)
        .other          _Z18mse_forward_kernelPKfS0_Pfi,@"STO_CUDA_ENTRY STV_DEFAULT"
_Z18mse_forward_kernelPKfS0_Pfi:
.text._Z18mse_forward_kernelPKfS0_Pfi:
[----:B------:R-:W-:Y:S01]  /*0000*/  LDC R1, c[0x0][0x37c] ;  /* 0x0000df00ff017b82 */ /* 0x000fe20000000800 */
[----:B------:R-:W0:Y:S01]  /*0010*/  S2R R0, SR_TID.X ;  /* 0x0000000000007919 */ /* 0x000e220000002100 */
[----:B------:R-:W0:Y:S01]  /*0020*/  LDCU UR9, c[0x0][0x398] ;  /* 0x00007300ff0977ac */ /* 0x000e220008000800 */
[----:B------:R-:W-:Y:S01]  /*0030*/  BSSY.RECONVERGENT B0, `(.L_x_0) ;  /* 0x0000013000007945 */ /* 0x000fe20003800200 */
[----:B------:R-:W-:Y:S01]  /*0040*/  IMAD.MOV.U32 R10, RZ, RZ, RZ ;  /* 0x000000ffff0a7224 */ /* 0x000fe200078e00ff */
[----:B------:R-:W1:Y:S01]  /*0050*/  LDCU.64 UR6, c[0x0][0x358] ;  /* 0x00006b00ff0677ac */ /* 0x000e620008000a00 */
[----:B------:R-:W2:Y:S01]  /*0060*/  LDCU UR8, c[0x0][0x360] ;  /* 0x00006c00ff0877ac */ /* 0x000ea20008000800 */
[----:B0-----:R-:W-:-:S13]  /*0070*/  ISETP.GE.AND P0, PT, R0, UR9, PT ;  /* 0x0000000900007c0c */ /* 0x001fda000bf06270 */
[----:B-12---:R-:W-:Y:S05]  /*0080*/  @P0 BRA `(.L_x_1) ;  /* 0x0000000000340947 */ /* 0x006fea0003800000 */
[----:B------:R-:W0:Y:S01]  /*0090*/  LDC.64 R6, c[0x0][0x380] ;  /* 0x0000e000ff067b82 */ /* 0x000e220000000a00 */
[----:B------:R-:W-:Y:S02]  /*00a0*/  IMAD.MOV.U32 R10, RZ, RZ, RZ ;  /* 0x000000ffff0a7224 */ /* 0x000fe400078e00ff */
[----:B------:R-:W-:-:S05]  /*00b0*/  IMAD.MOV.U32 R11, RZ, RZ, R0 ;  /* 0x000000ffff0b7224 */ /* 0x000fca00078e0000 */
[----:B------:R-:W1:Y:S02]  /*00c0*/  LDC.64 R8, c[0x0][0x388] ;  /* 0x0000e200ff087b82 */ /* 0x000e640000000a00 */
.L_x_2:
[----:B0-----:R-:W-:-:S04]  /*00d0*/  IMAD.WIDE R2, R11, 0x4, R6 ;  /* 0x000000040b027825 */ /* 0x001fc800078e0206 */
[C---:B-1----:R-:W-:Y:S02]  /*00e0*/  IMAD.WIDE R4, R11.reuse, 0x4, R8 ;  /* 0x000000040b047825 */ /* 0x042fe400078e0208 */
[----:B------:R-:W2:Y:S04]  /*00f0*/  LDG.E R2, desc[UR6][R2.64] ;  /* 0x0000000602027981 */ /* 0x000ea8000c1e1900 */
[----:B------:R-:W2:Y:S01]  /*0100*/  LDG.E R5, desc[UR6][R4.64] ;  /* 0x0000000604057981 */ /* 0x000ea2000c1e1900 */
[----:B------:R-:W-:-:S05]  /*0110*/  VIADD R11, R11, UR8 ;  /* 0x000000080b0b7c36 */ /* 0x000fca0008000000 */
[----:B------:R-:W-:Y:S01]  /*0120*/  ISETP.GE.AND P0, PT, R11, UR9, PT ;  /* 0x000000090b007c0c */ /* 0x000fe2000bf06270 */
[----:B--2---:R-:W-:-:S04]  /*0130*/  FADD R13, R2, -R5 ;  /* 0x80000005020d7221 */ /* 0x004fc80000000000 */
[----:B------:R-:W-:-:S08]  /*0140*/  FFMA R10, R13, R13, R10 ;  /* 0x0000000d0d0a7223 */ /* 0x000fd0000000000a */
[----:B------:R-:W-:Y:S05]  /*0150*/  @!P0 BRA `(.L_x_2) ;  /* 0xfffffffc00dc8947 */ /* 0x000fea000383ffff */
.L_x_1:
[----:B------:R-:W-:Y:S05]  /*0160*/  BSYNC.RECONVERGENT B0 ;  /* 0x0000000000007941 */ /* 0x000fea0003800200 */
.L_x_0:
[----:B------:R-:W0:Y:S01]  /*0170*/  SHFL.BFLY PT, R3, R10, 0x10, 0x1f ;  /* 0x0e001f000a037f89 */ /* 0x000e2200000e0000 */
[----:B------:R-:W1:Y:S01]  /*0180*/  S2UR UR5, SR_CgaCtaId ;  /* 0x00000000000579c3 */ /* 0x000e620000008800 */
[----:B------:R-:W-:Y:S01]  /*0190*/  USHF.R.U32.HI UR4, URZ, 0x5, UR8 ;  /* 0x00000005ff047899 */ /* 0x000fe20008011608 */
[----:B0-----:R-:W-:-:S05]  /*01a0*/  FADD R3, R3, R10 ;  /* 0x0000000a03037221 */ /* 0x001fca0000000000 */
[----:B------:R-:W0:Y:S02]  /*01b0*/  SHFL.BFLY PT, R2, R3, 0x8, 0x1f ;  /* 0x0d001f0003027f89 */ /* 0x000e2400000e0000 */
[----:B0-----:R-:W-:Y:S01]  /*01c0*/  FADD R4, R3, R2 ;  /* 0x0000000203047221 */ /* 0x001fe20000000000 */
[----:B------:R-:W-:-:S04]  /*01d0*/  SHF.R.U32.HI R3, RZ, 0x3, R0 ;  /* 0x00000003ff037819 */ /* 0x000fc80000011600 */
[----:B------:R-:W0:Y:S02]  /*01e0*/  SHFL.BFLY PT, R5, R4, 0x4, 0x1f ;  /* 0x0c801f0004057f89 */ /* 0x000e2400000e0000 */
[----:B0-----:R-:W-:Y:S01]  /*01f0*/  FADD R5, R4, R5 ;  /* 0x0000000504057221 */ /* 0x001fe20000000000 */
[----:B------:R-:W-:Y:S01]  /*0200*/  LOP3.LUT R4, R3, 0x7c, RZ, 0xc0, !PT ;  /* 0x0000007c03047812 */ /* 0x000fe200078ec0ff */
[----:B------:R-:W-:-:S03]  /*0210*/  IMAD.MOV.U32 R3, RZ, RZ, RZ ;  /* 0x000000ffff037224 */ /* 0x000fc600078e00ff */
[----:B------:R-:W0:Y:S02]  /*0220*/  SHFL.BFLY PT, R2, R5, 0x2, 0x1f ;  /* 0x0c401f0005027f89 */ /* 0x000e2400000e0000 */
[----:B0-----:R-:W-:Y:S01]  /*0230*/  FADD R6, R5, R2 ;  /* 0x0000000205067221 */ /* 0x001fe20000000000 */
[----:B------:R-:W-:-:S04]  /*0240*/  LOP3.LUT R2, R0, 0x1f, RZ, 0xc0, !PT ;  /* 0x0000001f00027812 */ /* 0x000fc800078ec0ff */
[----:B------:R-:W0:Y:S01]  /*0250*/  SHFL.BFLY PT, R7, R6, 0x1, 0x1f ;  /* 0x0c201f0006077f89 */ /* 0x000e2200000e0000 */
[----:B------:R-:W-:Y:S01]  /*0260*/  ISETP.GE.U32.AND P0, PT, R2, UR4, PT ;  /* 0x0000000402007c0c */ /* 0x000fe2000bf06070 */
[----:B------:R-:W-:Y:S02]  /*0270*/  UMOV UR4, 0x400 ;  /* 0x0000040000047882 */ /* 0x000fe40000000000 */
[----:B-1----:R-:W-:-:S10]  /*0280*/  ULEA UR4, UR5, UR4, 0x18 ;  /* 0x0000000405047291 */ /* 0x002fd4000f8ec0ff */
[----:B------:R-:W-:Y:S01]  /*0290*/  @!P0 LEA R2, R2, UR4, 0x2 ;  /* 0x0000000402028c11 */ /* 0x000fe2000f8e10ff */
[----:B0-----:R-:W-:-:S05]  /*02a0*/  FADD R7, R6, R7 ;  /* 0x0000000706077221 */ /* 0x001fca0000000000 */
[----:B------:R-:W-:Y:S01]  /*02b0*/  STS [R4+UR4], R7 ;  /* 0x0000000704007988 */ /* 0x000fe20008000804 */
[----:B------:R-:W-:Y:S06]  /*02c0*/  BAR.SYNC.DEFER_BLOCKING 0x0 ;  /* 0x0000000000007b1d */ /* 0x000fec0000010000 */
[----:B------:R-:W0:Y:S01]  /*02d0*/  @!P0 LDS R3, [R2] ;  /* 0x0000000002038984 */ /* 0x000e220000000800 */
[----:B------:R-:W-:-:S03]  /*02e0*/  ISETP.NE.AND P0, PT, R0, RZ, PT ;  /* 0x000000ff0000720c */ /* 0x000fc60003f05270 */
[----:B0-----:R-:W0:Y:S02]  /*02f0*/  SHFL.BFLY PT, R6, R3, 0x10, 0x1f ;  /* 0x0e001f0003067f89 */ /* 0x001e2400000e0000 */
[----:B0-----:R-:W-:-:S05]  /*0300*/  FADD R6, R6, R3 ;  /* 0x0000000306067221 */ /* 0x001fca0000000000 */
[----:B------:R-:W0:Y:S02]  /*0310*/  SHFL.BFLY PT, R5, R6, 0x8, 0x1f ;  /* 0x0d001f0006057f89 */ /* 0x000e2400000e0000 */
[----:B0-----:R-:W-:-:S05]  /*0320*/  FADD R5, R6, R5 ;  /* 0x0000000506057221 */ /* 0x001fca0000000000 */
[----:B------:R-:W0:Y:S02]  /*0330*/  SHFL.BFLY PT, R8, R5, 0x4, 0x1f ;  /* 0x0c801f0005087f89 */ /* 0x000e2400000e0000 */
[----:B0-----:R-:W-:-:S05]  /*0340*/  FADD R8, R5, R8 ;  /* 0x0000000805087221 */ /* 0x001fca0000000000 */
[----:B------:R-:W0:Y:S02]  /*0350*/  SHFL.BFLY PT, R9, R8, 0x2, 0x1f ;  /* 0x0c401f0008097f89 */ /* 0x000e2400000e0000 */
[----:B0-----:R-:W-:-:S05]  /*0360*/  FADD R9, R8, R9 ;  /* 0x0000000908097221 */ /* 0x001fca0000000000 */
[----:B------:R0:W1:Y:S01]  /*0370*/  SHFL.BFLY PT, R0, R9, 0x1, 0x1f ;  /* 0x0c201f0009007f89 */ /* 0x00006200000e0000 */
[----:B------:R-:W-:Y:S05]  /*0380*/  @P0 EXIT ;  /* 0x000000000000094d */ /* 0x000fea0003800000 */
[----:B------:R-:W-:Y:S01]  /*0390*/  I2FP.F32.S32 R3, UR9 ;  /* 0x0000000900037c45 */ /* 0x000fe20008201400 */
[----:B-1----:R-:W-:Y:S01]  /*03a0*/  FADD R0, R9, R0 ;  /* 0x0000000009007221 */ /* 0x002fe20000000000 */
[----:B------:R-:W-:Y:S02]  /*03b0*/  BSSY.RECONVERGENT B0, `(.L_x_3) ;  /* 0x000000c000007945 */ /* 0x000fe40003800200 */
[----:B------:R-:W1:Y:S08]  /*03c0*/  MUFU.RCP R2, R3 ;  /* 0x0000000300027308 */ /* 0x000e700000001000 */
[----:B------:R-:W2:Y:S01]  /*03d0*/  FCHK P0, R0, R3 ;  /* 0x0000000300007302 */ /* 0x000ea20000000000 */
[----:B-1----:R-:W-:-:S04]  /*03e0*/  FFMA R5, -R3, R2, 1 ;  /* 0x3f80000003057423 */ /* 0x002fc80000000102 */
[----:B------:R-:W-:-:S04]  /*03f0*/  FFMA R5, R2, R5, R2 ;  /* 0x0000000502057223 */ /* 0x000fc80000000002 */
[----:B------:R-:W-:-:S04]  /*0400*/  FFMA R2, R0, R5, RZ ;  /* 0x0000000500027223 */ /* 0x000fc800000000ff */
[----:B------:R-:W-:-:S04]  /*0410*/  FFMA R4, -R3, R2, R0 ;  /* 0x0000000203047223 */ /* 0x000fc80000000100 */
[----:B------:R-:W-:Y:S01]  /*0420*/  FFMA R5, R5, R4, R2 ;  /* 0x0000000405057223 */ /* 0x000fe20000000002 */
[----:B--2---:R-:W-:Y:S06]  /*0430*/  @!P0 BRA `(.L_x_4) ;  /* 0x00000000000c8947 */ /* 0x004fec0003800000 */
[----:B------:R-:W-:-:S07]  /*0440*/  MOV R2, 0x460 ;  /* 0x0000046000027802 */ /* 0x000fce0000000f00 */
[----:B0-----:R-:W-:Y:S05]  /*0450*/  CALL.REL.NOINC `($__internal_0_$__cuda_sm3x_div_rn_noftz_f32_slowpath) ;  /* 0x0000000000147944 */ /* 0x001fea0003c00000 */
[----:B------:R-:W-:-:S07]  /*0460*/  IMAD.MOV.U32 R5, RZ, RZ, R4 ;  /* 0x000000ffff057224 */ /* 0x000fce00078e0004 */
.L_x_4:
[----:B------:R-:W-:Y:S05]  /*0470*/  BSYNC.RECONVERGENT B0 ;  /* 0x0000000000007941 */ /* 0x000fea0003800200 */
.L_x_3:
[----:B------:R-:W1:Y:S02]  /*0480*/  LDC.64 R2, c[0x0][0x390] ;  /* 0x0000e400ff027b82 */ /* 0x000e640000000a00 */
[----:B-1----:R-:W-:Y:S01]  /*0490*/  STG.E desc[UR6][R2.64], R5 ;  /* 0x0000000502007986 */ /* 0x002fe2000c101906 */
[----:B------:R-:W-:Y:S05]  /*04a0*/  EXIT ;  /* 0x000000000000794d */ /* 0x000fea0003800000 */
        .weak           $__internal_0_$__cuda_sm3x_div_rn_noftz_f32_slowpath
        .type           $__internal_0_$__cuda_sm3x_div_rn_noftz_f32_slowpath,@function
        .size           $__internal_0_$__cuda_sm3x_div_rn_noftz_f32_slowpath,(.L_x_17 - $__internal_0_$__cuda_sm3x_div_rn_noftz_f32_slowpath)
$__internal_0_$__cuda_sm3x_div_rn_noftz_f32_slowpath:
[--C-:B------:R-:W-:Y:S01]  /*04b0*/  SHF.R.U32.HI R5, RZ, 0x17, R3.reuse ;  /* 0x00000017ff057819 */ /* 0x100fe20000011603 */
[----:B------:R-:W-:Y:S01]  /*04c0*/  BSSY.RECONVERGENT B1, `(.L_x_5) ;  /* 0x0000064000017945 */ /* 0x000fe20003800200 */
[--C-:B------:R-:W-:Y:S01]  /*04d0*/  SHF.R.U32.HI R4, RZ, 0x17, R0.reuse ;  /* 0x00000017ff047819 */ /* 0x100fe20000011600 */
[----:B------:R-:W-:Y:S01]  /*04e0*/  IMAD.MOV.U32 R7, RZ, RZ, R3 ;  /* 0x000000ffff077224 */ /* 0x000fe200078e0003 */
[----:B------:R-:W-:Y:S02]  /*04f0*/  LOP3.LUT R5, R5, 0xff, RZ, 0xc0, !PT ;  /* 0x000000ff05057812 */ /* 0x000fe400078ec0ff */
[----:B------:R-:W-:Y:S01]  /*0500*/  LOP3.LUT R10, R4, 0xff, RZ, 0xc0, !PT ;  /* 0x000000ff040a7812 */ /* 0x000fe200078ec0ff */
[----:B------:R-:W-:Y:S02]  /*0510*/  IMAD.MOV.U32 R4, RZ, RZ, R0 ;  /* 0x000000ffff047224 */ /* 0x000fe400078e0000 */
[----:B------:R-:W-:Y:S02]  /*0520*/  VIADD R8, R5, 0xffffffff ;  /* 0xffffffff05087836 */ /* 0x000fe40000000000 */
[----:B------:R-:W-:-:S03]  /*0530*/  VIADD R9, R10, 0xffffffff ;  /* 0xffffffff0a097836 */ /* 0x000fc60000000000 */
[----:B------:R-:W-:-:S04]  /*0540*/  ISETP.GT.U32.AND P0, PT, R8, 0xfd, PT ;  /* 0x000000fd0800780c */ /* 0x000fc80003f04070 */
[----:B------:R-:W-:-:S13]  /*0550*/  ISETP.GT.U32.OR P0, PT, R9, 0xfd, P0 ;  /* 0x000000fd0900780c */ /* 0x000fda0000704470 */
[----:B------:R-:W-:Y:S01]  /*0560*/  @!P0 IMAD.MOV.U32 R6, RZ, RZ, RZ ;  /* 0x000000ffff068224 */ /* 0x000fe200078e00ff */
[----:B------:R-:W-:Y:S06]  /*0570*/  @!P0 BRA `(.L_x_6) ;  /* 0x00000000005c8947 */ /* 0x000fec0003800000 */
[----:B------:R-:W-:Y:S02]  /*0580*/  FSETP.GTU.FTZ.AND P0, PT, |R0|, +INF , PT ;  /* 0x7f8000000000780b */ /* 0x000fe40003f1c200 */
[----:B------:R-:W-:-:S04]  /*0590*/  FSETP.GTU.FTZ.AND P1, PT, |R3|, +INF , PT ;  /* 0x7f8000000300780b */ /* 0x000fc80003f3c200 */
[----:B------:R-:W-:-:S13]  /*05a0*/  PLOP3.LUT P0, PT, P0, P1, PT, 0xf8, 0x8f ;  /* 0x00000000008f781c */ /* 0x000fda0000703f70 */
[----:B------:R-:W-:Y:S05]  /*05b0*/  @P0 BRA `(.L_x_7) ;  /* 0x00000004004c0947 */ /* 0x000fea0003800000 */
[----:B------:R-:W-:-:S13]  /*05c0*/  LOP3.LUT P0, RZ, R7, 0x7fffffff, R4, 0xc8, !PT ;  /* 0x7fffffff07ff7812 */ /* 0x000fda000780c804 */
[----:B------:R-:W-:Y:S05]  /*05d0*/  @!P0 BRA `(.L_x_8) ;  /* 0x00000004003c8947 */ /* 0x000fea0003800000 */
[C---:B------:R-:W-:Y:S02]  /*05e0*/  FSETP.NEU.FTZ.AND P2, PT, |R0|.reuse, +INF , PT ;  /* 0x7f8000000000780b */ /* 0x040fe40003f5d200 */
[----:B------:R-:W-:Y:S02]  /*05f0*/  FSETP.NEU.FTZ.AND P1, PT, |R3|, +INF , PT ;  /* 0x7f8000000300780b */ /* 0x000fe40003f3d200 */
[----:B------:R-:W-:-:S11]  /*0600*/  FSETP.NEU.FTZ.AND P0, PT, |R0|, +INF , PT ;  /* 0x7f8000000000780b */ /* 0x000fd60003f1d200 */
[----:B------:R-:W-:Y:S05]  /*0610*/  @!P1 BRA !P2, `(.L_x_8) ;  /* 0x00000004002c9947 */ /* 0x000fea0005000000 */
[----:B------:R-:W-:-:S04]  /*0620*/  LOP3.LUT P2, RZ, R4, 0x7fffffff, RZ, 0xc0, !PT ;  /* 0x7fffffff04ff7812 */ /* 0x000fc8000784c0ff */
[----:B------:R-:W-:-:S13]  /*0630*/  PLOP3.LUT P1, PT, P1, P2, PT, 0x2f, 0xf2 ;  /* 0x0000000000f2781c */ /* 0x000fda0000f24577 */
[----:B------:R-:W-:Y:S05]  /*0640*/  @P1 BRA `(.L_x_9) ;  /* 0x0000000400181947 */ /* 0x000fea0003800000 */
[----:B------:R-:W-:-:S04]  /*0650*/  LOP3.LUT P1, RZ, R7, 0x7fffffff, RZ, 0xc0, !PT ;  /* 0x7fffffff07ff7812 */ /* 0x000fc8000782c0ff */
[----:B------:R-:W-:-:S13]  /*0660*/  PLOP3.LUT P0, PT, P0, P1, PT, 0x2f, 0xf2 ;  /* 0x0000000000f2781c */ /* 0x000fda0000702577 */
[----:B------:R-:W-:Y:S05]  /*0670*/  @P0 BRA `(.L_x_10) ;  /* 0x0000000400000947 */ /* 0x000fea0003800000 */
[----:B------:R-:W-:Y:S02]  /*0680*/  ISETP.GE.AND P0, PT, R9, RZ, PT ;  /* 0x000000ff0900720c */ /* 0x000fe40003f06270 */
[----:B------:R-:W-:-:S11]  /*0690*/  ISETP.GE.AND P1, PT, R8, RZ, PT ;  /* 0x000000ff0800720c */ /* 0x000fd60003f26270 */
[----:B------:R-:W-:Y:S02]  /*06a0*/  @P0 IMAD.MOV.U32 R6, RZ, RZ, RZ ;  /* 0x000000ffff060224 */ /* 0x000fe400078e00ff */
[----:B------:R-:W-:Y:S01]  /*06b0*/  @!P0 FFMA R4, R0, 1.84467440737095516160e+19, RZ ;  /* 0x5f80000000048823 */ /* 0x000fe200000000ff */
[----:B------:R-:W-:Y:S02]  /*06c0*/  @!P0 IMAD.MOV.U32 R6, RZ, RZ, -0x40 ;  /* 0xffffffc0ff068424 */ /* 0x000fe400078e00ff */
[----:B------:R-:W-:Y:S02]  /*06d0*/  @!P1 FFMA R7, R3, 1.84467440737095516160e+19, RZ ;  /* 0x5f80000003079823 */ /* 0x000fe400000000ff */
[----:B------:R-:W-:-:S07]  /*06e0*/  @!P1 VIADD R6, R6, 0x40 ;  /* 0x0000004006069836 */ /* 0x000fce0000000000 */
.L_x_6:
[----:B------:R-:W-:Y:S01]  /*06f0*/  LEA R0, R5, 0xc0800000, 0x17 ;  /* 0xc080000005007811 */ /* 0x000fe200078eb8ff */
[----:B------:R-:W-:Y:S01]  /*0700*/  VIADD R3, R10, 0xffffff81 ;  /* 0xffffff810a037836 */ /* 0x000fe20000000000 */
[----:B------:R-:W-:Y:S03]  /*0710*/  BSSY.RECONVERGENT B2, `(.L_x_11) ;  /* 0x0000035000027945 */ /* 0x000fe60003800200 */
[----:B------:R-:W-:Y:S02]  /*0720*/  IMAD.IADD R7, R7, 0x1, -R0 ;  /* 0x0000000107077824 */ /* 0x000fe400078e0a00 */
[C---:B------:R-:W-:Y:S01]  /*0730*/  IMAD R0, R3.reuse, -0x800000, R4 ;  /* 0xff80000003007824 */ /* 0x040fe200078e0204 */
[----:B------:R-:W-:Y:S01]  /*0740*/  IADD3 R3, PT, PT, R3, 0x7f, -R5 ;  /* 0x0000007f03037810 */ /* 0x000fe20007ffe805 */
[----:B------:R-:W0:Y:S01]  /*0750*/  MUFU.RCP R8, R7 ;  /* 0x0000000700087308 */ /* 0x000e220000001000 */
[----:B------:R-:W-:-:S03]  /*0760*/  FADD.FTZ R9, -R7, -RZ ;  /* 0x800000ff07097221 */ /* 0x000fc60000010100 */
[----:B------:R-:W-:Y:S02]  /*0770*/  IMAD.IADD R3, R3, 0x1, R6 ;  /* 0x0000000103037824 */ /* 0x000fe400078e0206 */
[----:B0-----:R-:W-:-:S04]  /*0780*/  FFMA R11, R8, R9, 1 ;  /* 0x3f800000080b7423 */ /* 0x001fc80000000009 */
[----:B------:R-:W-:-:S04]  /*0790*/  FFMA R13, R8, R11, R8 ;  /* 0x0000000b080d7223 */ /* 0x000fc80000000008 */
[----:B------:R-:W-:-:S04]  /*07a0*/  FFMA R4, R0, R13, RZ ;  /* 0x0000000d00047223 */ /* 0x000fc800000000ff */
[----:B------:R-:W-:-:S04]  /*07b0*/  FFMA R11, R9, R4, R0 ;  /* 0x00000004090b7223 */ /* 0x000fc80000000000 */
[----:B------:R-:W-:-:S04]  /*07c0*/  FFMA R8, R13, R11, R4 ;  /* 0x0000000b0d087223 */ /* 0x000fc80000000004 */
[----:B------:R-:W-:-:S04]  /*07d0*/  FFMA R9, R9, R8, R0 ;  /* 0x0000000809097223 */ /* 0x000fc80000000000 */
[----:B------:R-:W-:-:S05]  /*07e0*/  FFMA R4, R13, R9, R8 ;  /* 0x000000090d047223 */ /* 0x000fca0000000008 */
[----:B------:R-:W-:-:S04]  /*07f0*/  SHF.R.U32.HI R0, RZ, 0x17, R4 ;  /* 0x00000017ff007819 */ /* 0x000fc80000011604 */
[----:B------:R-:W-:-:S05]  /*0800*/  LOP3.LUT R0, R0, 0xff, RZ, 0xc0, !PT ;  /* 0x000000ff00007812 */ /* 0x000fca00078ec0ff */
[----:B------:R-:W-:-:S04]  /*0810*/  IMAD.IADD R7, R0, 0x1, R3 ;  /* 0x0000000100077824 */ /* 0x000fc800078e0203 */
[----:B------:R-:W-:-:S05]  /*0820*/  VIADD R0, R7, 0xffffffff ;  /* 0xffffffff07007836 */ /* 0x000fca0000000000 */
[----:B------:R-:W-:-:S13]  /*0830*/  ISETP.GE.U32.AND P0, PT, R0, 0xfe, PT ;  /* 0x000000fe0000780c */ /* 0x000fda0003f06070 */
[----:B------:R-:W-:Y:S05]  /*0840*/  @!P0 BRA `(.L_x_12) ;  /* 0x0000000000808947 */ /* 0x000fea0003800000 */
[----:B------:R-:W-:-:S13]  /*0850*/  ISETP.GT.AND P0, PT, R7, 0xfe, PT ;  /* 0x000000fe0700780c */ /* 0x000fda0003f04270 */
[----:B------:R-:W-:Y:S05]  /*0860*/  @P0 BRA `(.L_x_13) ;  /* 0x00000000006c0947 */ /* 0x000fea0003800000 */
[----:B------:R-:W-:-:S13]  /*0870*/  ISETP.GE.AND P0, PT, R7, 0x1, PT ;  /* 0x000000010700780c */ /* 0x000fda0003f06270 */
[----:B------:R-:W-:Y:S05]  /*0880*/  @P0 BRA `(.L_x_14) ;  /* 0x0000000000740947 */ /* 0x000fea0003800000 */
[----:B------:R-:W-:Y:S02]  /*0890*/  ISETP.GE.AND P0, PT, R7, -0x18, PT ;  /* 0xffffffe80700780c */ /* 0x000fe40003f06270 */
[----:B------:R-:W-:-:S11]  /*08a0*/  LOP3.LUT R4, R4, 0x80000000, RZ, 0xc0, !PT ;  /* 0x8000000004047812 */ /* 0x000fd600078ec0ff */
[----:B------:R-:W-:Y:S05]  /*08b0*/  @!P0 BRA `(.L_x_14) ;  /* 0x0000000000688947 */ /* 0x000fea0003800000 */
[-CC-:B------:R-:W-:Y:S01]  /*08c0*/  FFMA.RZ R0, R13, R9.reuse, R8.reuse ;  /* 0x000000090d007223 */ /* 0x180fe2000000c008 */
[----:B------:R-:W-:Y:S02]  /*08d0*/  VIADD R6, R7, 0x20 ;  /* 0x0000002007067836 */ /* 0x000fe40000000000 */
[-CC-:B------:R-:W-:Y:S01]  /*08e0*/  FFMA.RM R3, R13, R9.reuse, R8.reuse ;  /* 0x000000090d037223 */ /* 0x180fe20000004008 */
[----:B------:R-:W-:Y:S02]  /*08f0*/  ISETP.NE.AND P2, PT, R7, RZ, PT ;  /* 0x000000ff0700720c */ /* 0x000fe40003f45270 */
[----:B------:R-:W-:Y:S01]  /*0900*/  LOP3.LUT R5, R0, 0x7fffff, RZ, 0xc0, !PT ;  /* 0x007fffff00057812 */ /* 0x000fe200078ec0ff */
[----:B------:R-:W-:Y:S01]  /*0910*/  FFMA.RP R0, R13, R9, R8 ;  /* 0x000000090d007223 */ /* 0x000fe20000008008 */
[----:B------:R-:W-:Y:S01]  /*0920*/  ISETP.NE.AND P1, PT, R7, RZ, PT ;  /* 0x000000ff0700720c */ /* 0x000fe20003f25270 */
[----:B------:R-:W-:Y:S01]  /*0930*/  IMAD.MOV R7, RZ, RZ, -R7 ;  /* 0x000000ffff077224 */ /* 0x000fe200078e0a07 */
[----:B------:R-:W-:-:S02]  /*0940*/  LOP3.LUT R5, R5, 0x800000, RZ, 0xfc, !PT ;  /* 0x0080000005057812 */ /* 0x000fc400078efcff */
[----:B------:R-:W-:Y:S02]  /*0950*/  FSETP.NEU.FTZ.AND P0, PT, R0, R3, PT ;  /* 0x000000030000720b */ /* 0x000fe40003f1d000 */
[----:B------:R-:W-:Y:S02]  /*0960*/  SHF.L.U32 R6, R5, R6, RZ ;  /* 0x0000000605067219 */ /* 0x000fe400000006ff */
[----:B------:R-:W-:Y:S02]  /*0970*/  SEL R0, R7, RZ, P2 ;  /* 0x000000ff07007207 */ /* 0x000fe40001000000 */
[----:B------:R-:W-:Y:S02]  /*0980*/  ISETP.NE.AND P1, PT, R6, RZ, P1 ;  /* 0x000000ff0600720c */ /* 0x000fe40000f25270 */
[----:B------:R-:W-:Y:S02]  /*0990*/  SHF.R.U32.HI R0, RZ, R0, R5 ;  /* 0x00000000ff007219 */ /* 0x000fe40000011605 */
[----:B------:R-:W-:-:S02]  /*09a0*/  PLOP3.LUT P0, PT, P0, P1, PT, 0xf8, 0x8f ;  /* 0x00000000008f781c */ /* 0x000fc40000703f70 */
[----:B------:R-:W-:Y:S02]  /*09b0*/  SHF.R.U32.HI R6, RZ, 0x1, R0 ;  /* 0x00000001ff067819 */ /* 0x000fe40000011600 */
[----:B------:R-:W-:-:S04]  /*09c0*/  SEL R3, RZ, 0x1, !P0 ;  /* 0x00000001ff037807 */ /* 0x000fc80004000000 */
[----:B------:R-:W-:-:S04]  /*09d0*/  LOP3.LUT R3, R3, 0x1, R6, 0xf8, !PT ;  /* 0x0000000103037812 */ /* 0x000fc800078ef806 */
[----:B------:R-:W-:-:S05]  /*09e0*/  LOP3.LUT R3, R3, R0, RZ, 0xc0, !PT ;  /* 0x0000000003037212 */ /* 0x000fca00078ec0ff */
[----:B------:R-:W-:-:S05]  /*09f0*/  IMAD.IADD R3, R6, 0x1, R3 ;  /* 0x0000000106037824 */ /* 0x000fca00078e0203 */
[----:B------:R-:W-:Y:S01]  /*0a00*/  LOP3.LUT R4, R3, R4, RZ, 0xfc, !PT ;  /* 0x0000000403047212 */ /* 0x000fe200078efcff */
[----:B------:R-:W-:Y:S06]  /*0a10*/  BRA `(.L_x_14) ;  /* 0x0000000000107947 */ /* 0x000fec0003800000 */
.L_x_13:
[----:B------:R-:W-:-:S04]  /*0a20*/  LOP3.LUT R4, R4, 0x80000000, RZ, 0xc0, !PT ;  /* 0x8000000004047812 */ /* 0x000fc800078ec0ff */
[----:B------:R-:W-:Y:S01]  /*0a30*/  LOP3.LUT R4, R4, 0x7f800000, RZ, 0xfc, !PT ;  /* 0x7f80000004047812 */ /* 0x000fe200078efcff */
[----:B------:R-:W-:Y:S06]  /*0a40*/  BRA `(.L_x_14) ;  /* 0x0000000000047947 */ /* 0x000fec0003800000 */
.L_x_12:
[----:B------:R-:W-:-:S07]  /*0a50*/  IMAD R4, R3, 0x800000, R4 ;  /* 0x0080000003047824 */ /* 0x000fce00078e0204 */
.L_x_14:
[----:B------:R-:W-:Y:S05]  /*0a60*/  BSYNC.RECONVERGENT B2 ;  /* 0x0000000000027941 */ /* 0x000fea0003800200 */
.L_x_11:
[----:B------:R-:W-:Y:S05]  /*0a70*/  BRA `(.L_x_15) ;  /* 0x0000000000207947 */ /* 0x000fea0003800000 */
.L_x_10:
[----:B------:R-:W-:-:S04]  /*0a80*/  LOP3.LUT R4, R7, 0x80000000, R4, 0x48, !PT ;  /* 0x8000000007047812 */ /* 0x000fc800078e4804 */
[----:B------:R-:W-:Y:S01]  /*0a90*/  LOP3.LUT R4, R4, 0x7f800000, RZ, 0xfc, !PT ;  /* 0x7f80000004047812 */ /* 0x000fe200078efcff */
[----:B------:R-:W-:Y:S06]  /*0aa0*/  BRA `(.L_x_15) ;  /* 0x0000000000147947 */ /* 0x000fec0003800000 */
.L_x_9:
[----:B------:R-:W-:Y:S01]  /*0ab0*/  LOP3.LUT R4, R7, 0x80000000, R4, 0x48, !PT ;  /* 0x8000000007047812 */ /* 0x000fe200078e4804 */
[----:B------:R-:W-:Y:S06]  /*0ac0*/  BRA `(.L_x_15) ;  /* 0x00000000000c7947 */ /* 0x000fec0003800000 */
.L_x_8:
[----:B------:R-:W0:Y:S01]  /*0ad0*/  MUFU.RSQ R4, -QNAN ;  /* 0xffc0000000047908 */ /* 0x000e220000001400 */
[----:B------:R-:W-:Y:S05]  /*0ae0*/  BRA `(.L_x_15) ;  /* 0x0000000000047947 */ /* 0x000fea0003800000 */
.L_x_7:
[----:B------:R-:W-:-:S07]  /*0af0*/  FADD.FTZ R4, R0, R3 ;  /* 0x0000000300047221 */ /* 0x000fce0000010000 */
.L_x_15:
[----:B------:R-:W-:Y:S05]  /*0b00*/  BSYNC.RECONVERGENT B1 ;  /* 0x0000000000017941 */ /* 0x000fea0003800200 */
.L_x_5:
[----:B------:R-:W-:-:S04]  /*0b10*/  IMAD.MOV.U32 R3, RZ, RZ, 0x0 ;  /* 0x00000000ff037424 */ /* 0x000fc800078e00ff */
[----:B0-----:R-:W-:Y:S05]  /*0b20*/  RET.REL.NODEC R2 `(_Z18mse_forward_kernelPKfS0_Pfi) ;  /* 0xfffffff402347950 */ /* 0x001fea0003c3ffff */
.L_x_16:
[----:B------:R-:W-:-:S00]  /*0b30*/  BRA `(.L_x_16) ;  /* 0xfffffffc00fc7947 */ /* 0x000fc0000383ffff */
[----:B------:R-:W-:-:S00]  /*0b40*/  NOP ;  /* 0x0000000000007918 */ /* 0x000fc00000000000 */
        /* <DEDUP_REMOVED lines=11> */
.L_x_17:


//--------------------- .nv.shared._Z18mse_forward_kernelPKfS0_Pfi --------------------------
	.section	.nv.shared._Z18mse_forward_kernelPKfS0_Pfi,"aw",@nobits
	.sectionflags	@""
	.align	4
.nv.shared._Z18mse_forward_kernelPKfS0_Pfi:
	.zero		1152


//--------------------- .nv.shared.reserved.0     --------------------------
	.section	.nv.shared.reserved.0,"aw",@nobits
	.weak		__nv_reservedSMEM_offset_0_alias
	.size		__nv_reservedSMEM_offset_0_alias, 0, 64
	.other		__nv_reservedSMEM_offset_0_alias,@"STO_CUDA_RESERVED_SHARED STV_DEFAULT"
__nv_reservedSMEM_offset_0_alias:
	.zero		0
	.zero		64


//--------------------- .nv.global                --------------------------
	.section	.nv.global,"aw",@nobits
.nv.global:
	.type		_ZN34_INTERNAL_81332d9f_4_k_cu_3bec66224cuda3std6ranges3__45__cpo9iter_moveE,@object
	.size		_ZN34_INTERNAL_81332d9f_4_k_cu_3bec66224cuda3std6ranges3__45__cpo9iter_moveE,(_ZN34_INTERNAL_81332d9f_4_k_cu_3bec66224cuda3std3__436_GLOBAL__N__81332d9f_4_k_cu_3bec66226ignoreE - _ZN34_INTERNAL_81332d9f_4_k_cu_3bec66224cuda3std6ranges3__45__cpo9iter_moveE)
_ZN34_INTERNAL_81332d9f_4_k_cu_3bec66224cuda3std6ranges3__45__cpo9iter_moveE:
	.zero		1
	.type		_ZN34_INTERNAL_81332d9f_4_k_cu_3bec66224cuda3std3__436_GLOBAL__N__81332d9f_4_k_cu_3bec66226ignoreE,@object
	.size		_ZN34_INTERNAL_81332d9f_4_k_cu_3bec66224cuda3std3__436_GLOBAL__N__81332d9f_4_k_cu_3bec66226ignoreE,(_ZN34_INTERNAL_81332d9f_4_k_cu_3bec66224cuda3std3__45__cpo4cendE - _ZN34_INTERNAL_81332d9f_4_k_cu_3bec66224cuda3std3__436_GLOBAL__N__81332d9f_4_k_cu_3bec66226ignoreE)
_ZN34_INTERNAL_81332d9f_4_k_cu_3bec66224cuda3std3__436_GLOBAL__N__81332d9f_4_k_cu_3bec66226ignoreE:
	.zero		1
	.type		_ZN34_INTERNAL_81332d9f_4_k_cu_3bec66224cuda3std3__45__cpo4cendE,@object
	.size		_ZN34_INTERNAL_81332d9f_4_k_cu_3bec66224cuda3std3__45__cpo4cendE,(_ZN34_INTERNAL_81332d9f_4_k_cu_3bec66224cuda3std3__45__cpo3endE - _ZN34_INTERNAL_81332d9f_4_k_cu_3bec66224cuda3std3__45__cpo4cendE)
_ZN34_INTERNAL_81332d9f_4_k_cu_3bec66224cuda3std3__45__cpo4cendE:
	.zero		1
	.type		_ZN34_INTERNAL_81332d9f_4_k_cu_3bec66224cuda3std3__45__cpo3endE,@object
	.size		_ZN34_INTERNAL_81332d9f_4_k_cu_3bec66224cuda3std3__45__cpo3endE,(_ZN34_INTERNAL_81332d9f_4_k_cu_3bec66224cuda3std3__48in_placeE - _ZN34_INTERNAL_81332d9f_4_k_cu_3bec66224cuda3std3__45__cpo3endE)
_ZN34_INTERNAL_81332d9f_4_k_cu_3bec66224cuda3std3__45__cpo3endE:
	.zero		1
	.type		_ZN34_INTERNAL_81332d9f_4_k_cu_3bec66224cuda3std3__48in_placeE,@object
	.size		_ZN34_INTERNAL_81332d9f_4_k_cu_3bec66224cuda3std3__48in_placeE,(_ZN34_INTERNAL_81332d9f_4_k_cu_3bec66224cuda3std6ranges3__45__cpo7advanceE - _ZN34_INTERNAL_81332d9f_4_k_cu_3bec66224cuda3std3__48in_placeE)
_ZN34_INTERNAL_81332d9f_4_k_cu_3bec66224cuda3std3__48in_placeE:
	.zero		1
	.type		_ZN34_INTERNAL_81332d9f_4_k_cu_3bec66224cuda3std6ranges3__45__cpo7advanceE,@object
	.size		_ZN34_INTERNAL_81332d9f_4_k_cu_3bec66224cuda3std6ranges3__45__cpo7advanceE,(_ZN34_INTERNAL_81332d9f_4_k_cu_3bec66224cuda3std3__45__cpo5beginE - _ZN34_INTERNAL_81332d9f_4_k_cu_3bec66224cuda3std6ranges3__45__cpo7advanceE)
_ZN34_INTERNAL_81332d9f_4_k_cu_3bec66224cuda3std6ranges3__45__cpo7advanceE:
	.zero		1
	.type		_ZN34_INTERNAL_81332d9f_4_k_cu_3bec66224cuda3std3__45__cpo5beginE,@object
	.size		_ZN34_INTERNAL_81332d9f_4_k_cu_3bec66224cuda3std3__45__cpo5beginE,(_ZN34_INTERNAL_81332d9f_4_k_cu_3bec66224cuda3std3__419piecewise_constructE - _ZN34_INTERNAL_81332d9f_4_k_cu_3bec66224cuda3std3__45__cpo5beginE)
_ZN34_INTERNAL_81332d9f_4_k_cu_3bec66224cuda3std3__45__cpo5beginE:
	.zero		1
	.type		_ZN34_INTERNAL_81332d9f_4_k_cu_3bec66224cuda3std3__419piecewise_constructE,@object
	.size		_ZN34_INTERNAL_81332d9f_4_k_cu_3bec66224cuda3std3__419piecewise_constructE,(_ZN34_INTERNAL_81332d9f_4_k_cu_3bec66224cuda3std3__45__cpo6cbeginE - _ZN34_INTERNAL_81332d9f_4_k_cu_3bec66224cuda3std3__419piecewise_constructE)
_ZN34_INTERNAL_81332d9f_4_k_cu_3bec66224cuda3std3__419piecewise_constructE:
	.zero		1
	.type		_ZN34_INTERNAL_81332d9f_4_k_cu_3bec66224cuda3std3__45__cpo6cbeginE,@object
	.size		_ZN34_INTERNAL_81332d9f_4_k_cu_3bec66224cuda3std3__45__cpo6cbeginE,(_ZN34_INTERNAL_81332d9f_4_k_cu_3bec66224cuda3std6ranges3__45__cpo4swapE - _ZN34_INTERNAL_81332d9f_4_k_cu_3bec66224cuda3std3__45__cpo6cbeginE)
_ZN34_INTERNAL_81332d9f_4_k_cu_3bec66224cuda3std3__45__cpo6cbeginE:
	.zero		1
	.type		_ZN34_INTERNAL_81332d9f_4_k_cu_3bec66224cuda3std6ranges3__45__cpo4swapE,@object
	.size		_ZN34_INTERNAL_81332d9f_4_k_cu_3bec66224cuda3std6ranges3__45__cpo4swapE,(.L_7 - _ZN34_INTERNAL_81332d9f_4_k_cu_3bec66224cuda3std6ranges3__45__cpo4swapE)
_ZN34_INTERNAL_81332d9f_4_k_cu_3bec66224cuda3std6ranges3__45__cpo4swapE:
	.zero		1
.L_7:


//--------------------- .nv.constant0._Z18mse_forward_kernelPKfS0_Pfi --------------------------
	.section	.nv.constant0._Z18mse_forward_kernelPKfS0_Pfi,"a",@progbits
	.sectionflags	@""
	.align	4
.nv.constant0._Z18mse_forward_kernelPKfS0_Pfi:
	.zero		924


//--------------------- SYMBOLS --------------------------

	.type		.nv.reservedSmem.offset0,@object
	.size		.nv.reservedSmem.offset0,0x4
	.type		.nv.reservedSmem.cap,@object
	.size		.nv.reservedSmem.cap,0x4
